	.headerflags	@"EF_CUDA_TEXMODE_UNIFIED EF_CUDA_64BIT_ADDRESS EF_CUDA_ACCELERATORS EF_CUDA_SM90 EF_CUDA_VIRTUAL_SM(EF_CUDA_SM90)"
	.elftype	@"ET_EXEC"


//--------------------- .nv.info                  --------------------------
	.section	.nv.info,"",@"SHT_CUDA_INFO"
	.align	4


	//----- nvinfo : EIATTR_REGCOUNT
	.align		4
        /*0000*/ 	.byte	0x04, 0x2f
        /*0002*/ 	.short	(.L_3 - .L_2)
	.align		4
.L_2:
        /*0004*/ 	.word	index@(triton_poi_fused__native_batch_norm_legit_no_training_10)
        /*0008*/ 	.word	0x00000012


	//----- nvinfo : EIATTR_MIN_STACK_SIZE
	.align		4
.L_3:
        /*000c*/ 	.byte	0x04, 0x12
        /*000e*/ 	.short	(.L_5 - .L_4)
	.align		4
.L_4:
        /*0010*/ 	.word	index@(triton_poi_fused__native_batch_norm_legit_no_training_10)
        /*0014*/ 	.word	0x00000000


	//----- nvinfo : EIATTR_FRAME_SIZE
	.align		4
.L_5:
        /*0018*/ 	.byte	0x04, 0x11
        /*001a*/ 	.short	(.L_7 - .L_6)
	.align		4
.L_6:
        /*001c*/ 	.word	index@(triton_poi_fused__native_batch_norm_legit_no_training_10)
        /*0020*/ 	.word	0x00000000


	//----- nvinfo : EIATTR_MIN_STACK_SIZE
	.align		4
.L_7:
        /*0024*/ 	.byte	0x04, 0x12
        /*0026*/ 	.short	(.L_9 - .L_8)
	.align		4
.L_8:
        /*0028*/ 	.word	index@(triton_poi_fused__native_batch_norm_legit_no_training_10)
        /*002c*/ 	.word	0x00000000
.L_9:


//--------------------- .nv.info.triton_poi_fused__native_batch_norm_legit_no_training_10 --------------------------
	.section	.nv.info.triton_poi_fused__native_batch_norm_legit_no_training_10,"",@"SHT_CUDA_INFO"
	.sectionflags	@""
	.align	4


	//----- nvinfo : EIATTR_CUDA_API_VERSION
	.align		4
        /*0000*/ 	.byte	0x04, 0x37
        /*0002*/ 	.short	(.L_11 - .L_10)
.L_10:
        /*0004*/ 	.word	0x0000007c


	//----- nvinfo : EIATTR_KPARAM_INFO
	.align		4
.L_11:
        /*0008*/ 	.byte	0x04, 0x17
        /*000a*/ 	.short	(.L_13 - .L_12)
.L_12:
        /*000c*/ 	.word	0x00000000
        /*0010*/ 	.short	0x0006
        /*0012*/ 	.short	0x0030
        /*0014*/ 	.byte	0x00, 0xf0, 0x11, 0x00


	//----- nvinfo : EIATTR_KPARAM_INFO
	.align		4
.L_13:
        /*0018*/ 	.byte	0x04, 0x17
        /*001a*/ 	.short	(.L_15 - .L_14)
.L_14:
        /*001c*/ 	.word	0x00000000
        /*0020*/ 	.short	0x0005
        /*0022*/ 	.short	0x0028
        /*0024*/ 	.byte	0x00, 0xf4, 0x21, 0x00


	//----- nvinfo : EIATTR_KPARAM_INFO
	.align		4
.L_15:
        /*0028*/ 	.byte	0x04, 0x17
        /*002a*/ 	.short	(.L_17 - .L_16)
.L_16:
        /*002c*/ 	.word	0x00000000
        /*0030*/ 	.short	0x0004
        /*0032*/ 	.short	0x0020
        /*0034*/ 	.byte	0x00, 0xf4, 0x21, 0x00


	//----- nvinfo : EIATTR_KPARAM_INFO
	.align		4
.L_17:
        /*0038*/ 	.byte	0x04, 0x17
        /*003a*/ 	.short	(.L_19 - .L_18)
.L_18:
        /*003c*/ 	.word	0x00000000
        /*0040*/ 	.short	0x0003
        /*0042*/ 	.short	0x0018
        /*0044*/ 	.byte	0x00, 0xf4, 0x21, 0x00


	//----- nvinfo : EIATTR_KPARAM_INFO
	.align		4
.L_19:
        /*0048*/ 	.byte	0x04, 0x17
        /*004a*/ 	.short	(.L_21 - .L_20)
.L_20:
        /*004c*/ 	.word	0x00000000
        /*0050*/ 	.short	0x0002
        /*0052*/ 	.short	0x0010
        /*0054*/ 	.byte	0x00, 0xf4, 0x21, 0x00


	//----- nvinfo : EIATTR_KPARAM_INFO
	.align		4
.L_21:
        /*0058*/ 	.byte	0x04, 0x17
        /*005a*/ 	.short	(.L_23 - .L_22)
.L_22:
        /*005c*/ 	.word	0x00000000
        /*0060*/ 	.short	0x0001
        /*0062*/ 	.short	0x0008
        /*0064*/ 	.byte	0x00, 0xf4, 0x21, 0x00


	//----- nvinfo : EIATTR_KPARAM_INFO
	.align		4
.L_23:
        /*0068*/ 	.byte	0x04, 0x17
        /*006a*/ 	.short	(.L_25 - .L_24)
.L_24:
        /*006c*/ 	.word	0x00000000
        /*0070*/ 	.short	0x0000
        /*0072*/ 	.short	0x0000
        /*0074*/ 	.byte	0x00, 0xf4, 0x21, 0x00


	//----- nvinfo : EIATTR_SPARSE_MMA_MASK
	.align		4
.L_25:
        /*0078*/ 	.byte	0x03, 0x50
        /*007a*/ 	.short	0x0000


	//----- nvinfo : EIATTR_MAXREG_COUNT
	.align		4
        /*007c*/ 	.byte	0x03, 0x1b
        /*007e*/ 	.short	0x00ff


	//----- nvinfo : EIATTR_EXIT_INSTR_OFFSETS
	.align		4
        /*0080*/ 	.byte	0x04, 0x1c
        /*0082*/ 	.short	(.L_27 - .L_26)


	//   ....[0]....
.L_26:
        /*0084*/ 	.word	0x000002e0


	//   ....[1]....
        /*0088*/ 	.word	0x00000300


	//----- nvinfo : EIATTR_REQNTID
	.align		4
.L_27:
        /*008c*/ 	.byte	0x04, 0x10
        /*008e*/ 	.short	(.L_29 - .L_28)
.L_28:
        /*0090*/ 	.word	0x00000080
        /*0094*/ 	.word	0x00000001
        /*0098*/ 	.word	0x00000001


	//----- nvinfo : EIATTR_CBANK_PARAM_SIZE
	.align		4
.L_29:
        /*009c*/ 	.byte	0x03, 0x19
        /*009e*/ 	.short	0x0034


	//----- nvinfo : EIATTR_PARAM_CBANK
	.align		4
        /*00a0*/ 	.byte	0x04, 0x0a
        /*00a2*/ 	.short	(.L_31 - .L_30)
	.align		4
.L_30:
        /*00a4*/ 	.word	index@(.nv.constant0.triton_poi_fused__native_batch_norm_legit_no_training_10)
        /*00a8*/ 	.short	0x0210
        /*00aa*/ 	.short	0x0034


	//----- nvinfo : EIATTR_SW_WAR
	.align		4
.L_31:
        /*00ac*/ 	.byte	0x04, 0x36
        /*00ae*/ 	.short	(.L_33 - .L_32)
.L_32:
        /*00b0*/ 	.word	0x00000008
.L_33:


//--------------------- .nv.callgraph             --------------------------
	.section	.nv.callgraph,"",@"SHT_CUDA_CALLGRAPH"
	.align	4
	.sectionentsize	8
	.align		4
        /*0000*/ 	.word	0x00000000
	.align		4
        /*0004*/ 	.word	0xffffffff
	.align		4
        /*0008*/ 	.word	0x00000000
	.align		4
        /*000c*/ 	.word	0xfffffffe
	.align		4
        /*0010*/ 	.word	0x00000000
	.align		4
        /*0014*/ 	.word	0xfffffffd
	.align		4
        /*0018*/ 	.word	0x00000000
	.align		4
        /*001c*/ 	.word	0xfffffffc


//--------------------- .nv.constant4             --------------------------
	.section	.nv.constant4,"a",@progbits
	.align	8
	.align		8
.nv.constant4:
        /*0000*/ 	.dword	_$_str
	.align		8
        /*0008*/ 	.dword	_$_str_$_2


//--------------------- .text.triton_poi_fused__native_batch_norm_legit_no_training_10 --------------------------
	.section	.text.triton_poi_fused__native_batch_norm_legit_no_training_10,"ax",@progbits
	.align	128
        .global         triton_poi_fused__native_batch_norm_legit_no_training_10
        .type           triton_poi_fused__native_batch_norm_legit_no_training_10,@function
        .size           triton_poi_fused__native_batch_norm_legit_no_training_10,(.L_x_1 - triton_poi_fused__native_batch_norm_legit_no_training_10)
        .other          triton_poi_fused__native_batch_norm_legit_no_training_10,@"STO_CUDA_ENTRY STV_DEFAULT"
triton_poi_fused__native_batch_norm_legit_no_training_10:
.text.triton_poi_fused__native_batch_norm_legit_no_training_10:
[----:B------:R-:W0:Y:S01]  /*0000*/  LDC R1, c[0x0][0x28] ;  /* 0x00000a00ff017b82 */ /* 0x000e220000000800 */
[----:B------:R-:W1:Y:S07]  /*0010*/  S2R R0, SR_TID.X ;  /* 0x0000000000007919 */ /* 0x000e6e0000002100 */
[----:B------:R-:W2:Y:S01]  /*0020*/  LDC.64 R8, c[0x0][0x220] ;  /* 0x00008800ff087b82 */ /* 0x000ea20000000a00 */
[----:B------:R-:W-:Y:S01]  /*0030*/  HFMA2.MMA R14, -RZ, RZ, 0, 0 ;  /* 0x00000000ff0e7435 */ /* 0x000fe200000001ff */
[----:B------:R-:W-:Y:S01]  /*0040*/  ULDC.64 UR4, c[0x0][0x208] ;  /* 0x0000820000047ab9 */ /* 0x000fe20000000a00 */
[----:B------:R-:W3:Y:S05]  /*0050*/  S2R R3, SR_CTAID.X ;  /* 0x0000000000037919 */ /* 0x000eea0000002500 */
[----:B------:R-:W4:Y:S08]  /*0060*/  LDC.64 R4, c[0x0][0x210] ;  /* 0x00008400ff047b82 */ /* 0x000f300000000a00 */
[----:B------:R-:W5:Y:S08]  /*0070*/  LDC.64 R6, c[0x0][0x218] ;  /* 0x00008600ff067b82 */ /* 0x000f700000000a00 */
[----:B------:R-:W5:Y:S01]  /*0080*/  LDC.64 R10, c[0x0][0x228] ;  /* 0x00008a00ff0a7b82 */ /* 0x000f620000000a00 */
[----:B-1----:R-:W-:-:S07]  /*0090*/  LOP3.LUT R0, R0, 0x7f, RZ, 0xc0, !PT ;  /* 0x0000007f00007812 */ /* 0x002fce00078ec0ff */
[----:B------:R-:W1:Y:S01]  /*00a0*/  LDC.64 R12, c[0x0][0x230] ;  /* 0x00008c00ff0c7b82 */ /* 0x000e620000000a00 */
[----:B---3--:R-:W-:Y:S02]  /*00b0*/  SHF.R.S32.HI R2, RZ, 0x18, R3 ;  /* 0x00000018ff027819 */ /* 0x008fe40000011403 */
[----:B------:R-:W-:Y:S02]  /*00c0*/  LEA R0, R3, R0, 0x7 ;  /* 0x0000000003007211 */ /* 0x000fe400078e38ff */
[----:B------:R-:W-:Y:S02]  /*00d0*/  SGXT R3, R2, 0x1 ;  /* 0x000000010203781a */ /* 0x000fe40000000200 */
[----:B------:R-:W-:Y:S02]  /*00e0*/  ISETP.GE.AND P2, PT, R0, 0x1880, PT ;  /* 0x000018800000780c */ /* 0x000fe40003f46270 */
[----:B------:R-:W-:-:S04]  /*00f0*/  LEA.HI R3, R3, R0, RZ, 0x5 ;  /* 0x0000000003037211 */ /* 0x000fc800078f28ff */
[----:B------:R-:W-:-:S04]  /*0100*/  LOP3.LUT R3, R3, 0xffffffe0, RZ, 0xc0, !PT ;  /* 0xffffffe003037812 */ /* 0x000fc800078ec0ff */
[----:B------:R-:W-:-:S05]  /*0110*/  IADD3 R15, R0, -R3, RZ ;  /* 0x80000003000f7210 */ /* 0x000fca0007ffe0ff */
[----:B--2---:R-:W-:-:S05]  /*0120*/  IMAD.WIDE R8, R15, 0x4, R8 ;  /* 0x000000040f087825 */ /* 0x004fca00078e0208 */
[----:B------:R2:W3:Y:S01]  /*0130*/  @!P2 LDG.E.EL R14, desc[UR4][R8.64] ;  /* 0x00000004080ea981 */ /* 0x0004e2000c2e1900 */
[----:B------:R-:W-:Y:S01]  /*0140*/  CS2R R2, SRZ ;  /* 0x0000000000027805 */ /* 0x000fe2000001ff00 */
[----:B----4-:R-:W-:-:S04]  /*0150*/  IMAD.WIDE R4, R0, 0x4, R4 ;  /* 0x0000000400047825 */ /* 0x010fc800078e0204 */
[C---:B-----5:R-:W-:Y:S01]  /*0160*/  IMAD.WIDE R6, R15.reuse, 0x4, R6 ;  /* 0x000000040f067825 */ /* 0x060fe200078e0206 */
[----:B------:R4:W5:Y:S03]  /*0170*/  @!P2 LDG.E R2, desc[UR4][R4.64] ;  /* 0x000000040402a981 */ /* 0x000966000c1e1900 */
[C---:B0-2---:R-:W-:Y:S01]  /*0180*/  IMAD.WIDE R8, R15.reuse, 0x4, R10 ;  /* 0x000000040f087825 */ /* 0x045fe200078e020a */
[----:B------:R0:W5:Y:S03]  /*0190*/  @!P2 LDG.E.EL R3, desc[UR4][R6.64] ;  /* 0x000000040603a981 */ /* 0x000166000c2e1900 */
[----:B-1----:R-:W-:Y:S01]  /*01a0*/  IMAD.WIDE R10, R15, 0x4, R12 ;  /* 0x000000040f0a7825 */ /* 0x002fe200078e020c */
[----:B------:R-:W-:Y:S01]  /*01b0*/  CS2R R12, SRZ ;  /* 0x00000000000c7805 */ /* 0x000fe2000001ff00 */
[----:B----4-:R-:W1:Y:S05]  /*01c0*/  LDC.64 R4, c[0x0][0x238] ;  /* 0x00008e00ff047b82 */ /* 0x010e6a0000000a00 */
[----:B------:R-:W2:Y:S04]  /*01d0*/  @!P2 LDG.E.EL R12, desc[UR4][R8.64] ;  /* 0x00000004080ca981 */ /* 0x000ea8000c2e1900 */
[----:B------:R-:W2:Y:S01]  /*01e0*/  @!P2 LDG.E.EL R13, desc[UR4][R10.64] ;  /* 0x000000040a0da981 */ /* 0x000ea2000c2e1900 */
[----:B0-----:R-:W-:Y:S01]  /*01f0*/  MOV R6, 0x3e800000 ;  /* 0x3e80000000067802 */ /* 0x001fe20000000f00 */
[----:B---3--:R-:W-:-:S04]  /*0200*/  FADD R14, R14, 9.9999997473787516356e-06 ;  /* 0x3727c5ac0e0e7421 */ /* 0x008fc80000000000 */
[----:B------:R-:W0:Y:S01]  /*0210*/  MUFU.SQRT R15, R14 ;  /* 0x0000000e000f7308 */ /* 0x000e220000002000 */
[----:B-----5:R-:W-:Y:S01]  /*0220*/  FADD R2, -R3, R2 ;  /* 0x0000000203027221 */ /* 0x020fe20000000100 */
[C---:B0-----:R-:W-:Y:S02]  /*0230*/  FSETP.GT.AND P0, PT, R15.reuse, 8.50705917302346158658e+37, PT ;  /* 0x7e8000000f00780b */ /* 0x041fe40003f04000 */
[----:B------:R-:W-:Y:S02]  /*0240*/  FSETP.GEU.AND P1, PT, R15, 1.175494350822287508e-38, PT ;  /* 0x008000000f00780b */ /* 0x000fe40003f2e000 */
[----:B------:R-:W-:-:S09]  /*0250*/  FSEL R6, R6, 1, P0 ;  /* 0x3f80000006067808 */ /* 0x000fd20000000000 */
[----:B------:R-:W-:Y:S02]  /*0260*/  @P0 FMUL R15, R15, 0.25 ;  /* 0x3e8000000f0f0820 */ /* 0x000fe40000400000 */
[----:B------:R-:W-:Y:S02]  /*0270*/  @!P1 FMUL R6, R6, 16777216 ;  /* 0x4b80000006069820 */ /* 0x000fe40000400000 */
[----:B------:R-:W-:-:S06]  /*0280*/  @!P1 FMUL R15, R15, 16777216 ;  /* 0x4b8000000f0f9820 */ /* 0x000fcc0000400000 */
[----:B------:R-:W0:Y:S02]  /*0290*/  MUFU.RCP R15, R15 ;  /* 0x0000000f000f7308 */ /* 0x000e240000001000 */
[----:B0-----:R-:W-:-:S04]  /*02a0*/  FMUL R3, R15, R6 ;  /* 0x000000060f037220 */ /* 0x001fc80000400000 */
[----:B------:R-:W-:Y:S01]  /*02b0*/  FMUL R6, R2, R3 ;  /* 0x0000000302067220 */ /* 0x000fe20000400000 */
[----:B-1----:R-:W-:-:S04]  /*02c0*/  IMAD.WIDE R2, R0, 0x4, R4 ;  /* 0x0000000400027825 */ /* 0x002fc800078e0204 */
[----:B--2---:R-:W-:Y:S01]  /*02d0*/  FFMA R13, R6, R12, R13 ;  /* 0x0000000c060d7223 */ /* 0x004fe2000000000d */
[----:B------:R-:W-:Y:S06]  /*02e0*/  @P2 EXIT ;  /* 0x000000000000294d */ /* 0x000fec0003800000 */
[----:B------:R-:W-:Y:S01]  /*02f0*/  STG.E desc[UR4][R2.64], R13 ;  /* 0x0000000d02007986 */ /* 0x000fe2000c101904 */
[----:B------:R-:W-:Y:S05]  /*0300*/  EXIT ;  /* 0x000000000000794d */ /* 0x000fea0003800000 */
.L_x_0:
[----:B------:R-:W-:-:S00]  /*0310*/  BRA `(.L_x_0) ;  /* 0xfffffffc00fc7947 */ /* 0x000fc0000383ffff */
[----:B------:R-:W-:-:S00]  /*0320*/  NOP ;  /* 0x0000000000007918 */ /* 0x000fc00000000000 */
        /* <DEDUP_REMOVED lines=13> */
.L_x_1:


//--------------------- .nv.global.init           --------------------------
	.section	.nv.global.init,"aw",@progbits
.nv.global.init:
	.type		_$_str,@object
	.size		_$_str,(_$_str_$_2 - _$_str)
_$_str:
        /*0000*/ 	.byte	0x5f, 0x5f, 0x43, 0x55, 0x44, 0x41, 0x5f, 0x46, 0x54, 0x5a, 0x00
	.type		_$_str_$_2,@object
	.size		_$_str_$_2,(.L_1 - _$_str_$_2)
_$_str_$_2:
        /*000b*/ 	.byte	0x5f, 0x5f, 0x43, 0x55, 0x44, 0x41, 0x5f, 0x50, 0x52, 0x45, 0x43, 0x5f, 0x53, 0x51, 0x52, 0x54
        /*001b*/ 	.byte	0x00
.L_1:


//--------------------- .nv.constant0.triton_poi_fused__native_batch_norm_legit_no_training_10 --------------------------
	.section	.nv.constant0.triton_poi_fused__native_batch_norm_legit_no_training_10,"a",@progbits
	.sectionflags	@""
	.align	4
.nv.constant0.triton_poi_fused__native_batch_norm_legit_no_training_10:
	.zero		580
